	.headerflags	@"EF_CUDA_TEXMODE_UNIFIED EF_CUDA_64BIT_ADDRESS EF_CUDA_ACCELERATORS EF_CUDA_SM90 EF_CUDA_VIRTUAL_SM(EF_CUDA_SM90)"
	.elftype	@"ET_EXEC"


//--------------------- .nv.info                  --------------------------
	.section	.nv.info,"",@"SHT_CUDA_INFO"
	.align	4


	//----- nvinfo : EIATTR_REGCOUNT
	.align		4
        /*0000*/ 	.byte	0x04, 0x2f
        /*0002*/ 	.short	(.L_3 - .L_2)
	.align		4
.L_2:
        /*0004*/ 	.word	index@(triton_poi_fused__native_batch_norm_legit_no_training_26)
        /*0008*/ 	.word	0x00000020


	//----- nvinfo : EIATTR_MIN_STACK_SIZE
	.align		4
.L_3:
        /*000c*/ 	.byte	0x04, 0x12
        /*000e*/ 	.short	(.L_5 - .L_4)
	.align		4
.L_4:
        /*0010*/ 	.word	index@(triton_poi_fused__native_batch_norm_legit_no_training_26)
        /*0014*/ 	.word	0x00000000


	//----- nvinfo : EIATTR_FRAME_SIZE
	.align		4
.L_5:
        /*0018*/ 	.byte	0x04, 0x11
        /*001a*/ 	.short	(.L_7 - .L_6)
	.align		4
.L_6:
        /*001c*/ 	.word	index@(triton_poi_fused__native_batch_norm_legit_no_training_26)
        /*0020*/ 	.word	0x00000000


	//----- nvinfo : EIATTR_MIN_STACK_SIZE
	.align		4
.L_7:
        /*0024*/ 	.byte	0x04, 0x12
        /*0026*/ 	.short	(.L_9 - .L_8)
	.align		4
.L_8:
        /*0028*/ 	.word	index@(triton_poi_fused__native_batch_norm_legit_no_training_26)
        /*002c*/ 	.word	0x00000000
.L_9:


//--------------------- .nv.info.triton_poi_fused__native_batch_norm_legit_no_training_26 --------------------------
	.section	.nv.info.triton_poi_fused__native_batch_norm_legit_no_training_26,"",@"SHT_CUDA_INFO"
	.sectionflags	@""
	.align	4


	//----- nvinfo : EIATTR_CUDA_API_VERSION
	.align		4
        /*0000*/ 	.byte	0x04, 0x37
        /*0002*/ 	.short	(.L_11 - .L_10)
.L_10:
        /*0004*/ 	.word	0x0000007c


	//----- nvinfo : EIATTR_KPARAM_INFO
	.align		4
.L_11:
        /*0008*/ 	.byte	0x04, 0x17
        /*000a*/ 	.short	(.L_13 - .L_12)
.L_12:
        /*000c*/ 	.word	0x00000000
        /*0010*/ 	.short	0x0007
        /*0012*/ 	.short	0x0034
        /*0014*/ 	.byte	0x00, 0xf0, 0x11, 0x00


	//----- nvinfo : EIATTR_KPARAM_INFO
	.align		4
.L_13:
        /*0018*/ 	.byte	0x04, 0x17
        /*001a*/ 	.short	(.L_15 - .L_14)
.L_14:
        /*001c*/ 	.word	0x00000000
        /*0020*/ 	.short	0x0006
        /*0022*/ 	.short	0x0030
        /*0024*/ 	.byte	0x00, 0xf0, 0x11, 0x00


	//----- nvinfo : EIATTR_KPARAM_INFO
	.align		4
.L_15:
        /*0028*/ 	.byte	0x04, 0x17
        /*002a*/ 	.short	(.L_17 - .L_16)
.L_16:
        /*002c*/ 	.word	0x00000000
        /*0030*/ 	.short	0x0005
        /*0032*/ 	.short	0x0028
        /*0034*/ 	.byte	0x00, 0xf4, 0x21, 0x00


	//----- nvinfo : EIATTR_KPARAM_INFO
	.align		4
.L_17:
        /*0038*/ 	.byte	0x04, 0x17
        /*003a*/ 	.short	(.L_19 - .L_18)
.L_18:
        /*003c*/ 	.word	0x00000000
        /*0040*/ 	.short	0x0004
        /*0042*/ 	.short	0x0020
        /*0044*/ 	.byte	0x00, 0xf4, 0x21, 0x00


	//----- nvinfo : EIATTR_KPARAM_INFO
	.align		4
.L_19:
        /*0048*/ 	.byte	0x04, 0x17
        /*004a*/ 	.short	(.L_21 - .L_20)
.L_20:
        /*004c*/ 	.word	0x00000000
        /*0050*/ 	.short	0x0003
        /*0052*/ 	.short	0x0018
        /*0054*/ 	.byte	0x00, 0xf4, 0x21, 0x00


	//----- nvinfo : EIATTR_KPARAM_INFO
	.align		4
.L_21:
        /*0058*/ 	.byte	0x04, 0x17
        /*005a*/ 	.short	(.L_23 - .L_22)
.L_22:
        /*005c*/ 	.word	0x00000000
        /*0060*/ 	.short	0x0002
        /*0062*/ 	.short	0x0010
        /*0064*/ 	.byte	0x00, 0xf4, 0x21, 0x00


	//----- nvinfo : EIATTR_KPARAM_INFO
	.align		4
.L_23:
        /*0068*/ 	.byte	0x04, 0x17
        /*006a*/ 	.short	(.L_25 - .L_24)
.L_24:
        /*006c*/ 	.word	0x00000000
        /*0070*/ 	.short	0x0001
        /*0072*/ 	.short	0x0008
        /*0074*/ 	.byte	0x00, 0xf4, 0x21, 0x00


	//----- nvinfo : EIATTR_KPARAM_INFO
	.align		4
.L_25:
        /*0078*/ 	.byte	0x04, 0x17
        /*007a*/ 	.short	(.L_27 - .L_26)
.L_26:
        /*007c*/ 	.word	0x00000000
        /*0080*/ 	.short	0x0000
        /*0082*/ 	.short	0x0000
        /*0084*/ 	.byte	0x00, 0xf4, 0x21, 0x00


	//----- nvinfo : EIATTR_SPARSE_MMA_MASK
	.align		4
.L_27:
        /*0088*/ 	.byte	0x03, 0x50
        /*008a*/ 	.short	0x0000


	//----- nvinfo : EIATTR_MAXREG_COUNT
	.align		4
        /*008c*/ 	.byte	0x03, 0x1b
        /*008e*/ 	.short	0x00ff


	//----- nvinfo : EIATTR_EXIT_INSTR_OFFSETS
	.align		4
        /*0090*/ 	.byte	0x04, 0x1c
        /*0092*/ 	.short	(.L_29 - .L_28)


	//   ....[0]....
.L_28:
        /*0094*/ 	.word	0x00000eb0


	//   ....[1]....
        /*0098*/ 	.word	0x00000f00


	//----- nvinfo : EIATTR_REQNTID
	.align		4
.L_29:
        /*009c*/ 	.byte	0x04, 0x10
        /*009e*/ 	.short	(.L_31 - .L_30)
.L_30:
        /*00a0*/ 	.word	0x00000080
        /*00a4*/ 	.word	0x00000001
        /*00a8*/ 	.word	0x00000001


	//----- nvinfo : EIATTR_CBANK_PARAM_SIZE
	.align		4
.L_31:
        /*00ac*/ 	.byte	0x03, 0x19
        /*00ae*/ 	.short	0x0038


	//----- nvinfo : EIATTR_PARAM_CBANK
	.align		4
        /*00b0*/ 	.byte	0x04, 0x0a
        /*00b2*/ 	.short	(.L_33 - .L_32)
	.align		4
.L_32:
        /*00b4*/ 	.word	index@(.nv.constant0.triton_poi_fused__native_batch_norm_legit_no_training_26)
        /*00b8*/ 	.short	0x0210
        /*00ba*/ 	.short	0x0038


	//----- nvinfo : EIATTR_SW_WAR
	.align		4
.L_33:
        /*00bc*/ 	.byte	0x04, 0x36
        /*00be*/ 	.short	(.L_35 - .L_34)
.L_34:
        /*00c0*/ 	.word	0x00000008
.L_35:


//--------------------- .nv.callgraph             --------------------------
	.section	.nv.callgraph,"",@"SHT_CUDA_CALLGRAPH"
	.align	4
	.sectionentsize	8
	.align		4
        /*0000*/ 	.word	0x00000000
	.align		4
        /*0004*/ 	.word	0xffffffff
	.align		4
        /*0008*/ 	.word	0x00000000
	.align		4
        /*000c*/ 	.word	0xfffffffe
	.align		4
        /*0010*/ 	.word	0x00000000
	.align		4
        /*0014*/ 	.word	0xfffffffd
	.align		4
        /*0018*/ 	.word	0x00000000
	.align		4
        /*001c*/ 	.word	0xfffffffc


//--------------------- .nv.constant4             --------------------------
	.section	.nv.constant4,"a",@progbits
	.align	8
	.align		8
.nv.constant4:
        /*0000*/ 	.dword	_$_str
	.align		8
        /*0008*/ 	.dword	_$_str_$_2


//--------------------- .text.triton_poi_fused__native_batch_norm_legit_no_training_26 --------------------------
	.section	.text.triton_poi_fused__native_batch_norm_legit_no_training_26,"ax",@progbits
	.sectionflags	@"SHF_BARRIERS=1"
	.align	128
        .global         triton_poi_fused__native_batch_norm_legit_no_training_26
        .type           triton_poi_fused__native_batch_norm_legit_no_training_26,@function
        .size           triton_poi_fused__native_batch_norm_legit_no_training_26,(.L_x_1 - triton_poi_fused__native_batch_norm_legit_no_training_26)
        .other          triton_poi_fused__native_batch_norm_legit_no_training_26,@"STO_CUDA_ENTRY STV_DEFAULT"
triton_poi_fused__native_batch_norm_legit_no_training_26:
.text.triton_poi_fused__native_batch_norm_legit_no_training_26:
[----:B------:R-:W0:Y:S01]  /*0000*/  LDC R1, c[0x0][0x28] ;  /* 0x00000a00ff017b82 */ /* 0x000e220000000800 */
[----:B------:R-:W1:Y:S07]  /*0010*/  S2R R2, SR_CTAID.Y ;  /* 0x0000000000027919 */ /* 0x000e6e0000002600 */
[----:B------:R-:W2:Y:S01]  /*0020*/  LDC.64 R10, c[0x0][0x220] ;  /* 0x00008800ff0a7b82 */ /* 0x000ea20000000a00 */
[----:B------:R-:W-:Y:S01]  /*0030*/  ULDC.64 UR6, c[0x0][0x208] ;  /* 0x0000820000067ab9 */ /* 0x000fe20000000a00 */
[----:B------:R-:W3:Y:S01]  /*0040*/  S2R R3, SR_TID.X ;  /* 0x0000000000037919 */ /* 0x000ee20000002100 */
[----:B------:R-:W4:Y:S05]  /*0050*/  S2R R8, SR_CTAID.X ;  /* 0x0000000000087919 */ /* 0x000f2a0000002500 */
[----:B------:R-:W5:Y:S08]  /*0060*/  LDC.64 R24, c[0x0][0x210] ;  /* 0x00008400ff187b82 */ /* 0x000f700000000a00 */
[----:B------:R-:W4:Y:S01]  /*0070*/  LDC.64 R20, c[0x0][0x218] ;  /* 0x00008600ff147b82 */ /* 0x000f220000000a00 */
[----:B-1----:R-:W-:-:S02]  /*0080*/  IMAD.SHL.U32 R2, R2, 0x20, RZ ;  /* 0x0000002002027824 */ /* 0x002fc400078e00ff */
[----:B---3--:R-:W-:-:S05]  /*0090*/  IMAD.SHL.U32 R5, R3, 0x4, RZ ;  /* 0x0000000403057824 */ /* 0x008fca00078e00ff */
[----:B------:R-:W-:-:S04]  /*00a0*/  LOP3.LUT R5, R2, 0x1c, R5, 0xf8, !PT ;  /* 0x0000001c02057812 */ /* 0x000fc800078ef805 */
[C---:B------:R-:W-:Y:S01]  /*00b0*/  ISETP.GE.AND P0, PT, R5.reuse, 0x500, PT ;  /* 0x000005000500780c */ /* 0x040fe20003f06270 */
[----:B------:R-:W-:-:S05]  /*00c0*/  IMAD.HI R0, R5, 0x66666667, RZ ;  /* 0x6666666705007827 */ /* 0x000fca00078e02ff */
[----:B------:R-:W-:-:S04]  /*00d0*/  SHF.R.U32.HI R7, RZ, 0x1f, R0 ;  /* 0x0000001fff077819 */ /* 0x000fc80000011600 */
[----:B------:R-:W-:Y:S02]  /*00e0*/  LEA.HI.SX32 R12, R0, R7, 0x19 ;  /* 0x00000007000c7211 */ /* 0x000fe400078fcaff */
[----:B------:R-:W-:-:S03]  /*00f0*/  CS2R R6, SRZ ;  /* 0x0000000000067805 */ /* 0x000fc6000001ff00 */
[----:B------:R-:W-:Y:S01]  /*0100*/  IMAD R23, R12, -0x140, R5 ;  /* 0xfffffec00c177824 */ /* 0x000fe200078e0205 */
[----:B------:R-:W-:-:S03]  /*0110*/  CS2R R4, SRZ ;  /* 0x0000000000047805 */ /* 0x000fc6000001ff00 */
[----:B--2---:R-:W-:-:S05]  /*0120*/  IMAD.WIDE R10, R23, 0x4, R10 ;  /* 0x00000004170a7825 */ /* 0x004fca00078e020a */
[----:B------:R1:W2:Y:S01]  /*0130*/  @!P0 LDG.E.EL.128 R4, desc[UR6][R10.64] ;  /* 0x000000060a048981 */ /* 0x0002a2000c2e1d00 */
[----:B------:R-:W-:Y:S01]  /*0140*/  SHF.R.U32.HI R13, RZ, 0x3, R3 ;  /* 0x00000003ff0d7819 */ /* 0x000fe20000011603 */
[----:B----4-:R-:W-:Y:S02]  /*0150*/  IMAD.SHL.U32 R0, R8, 0x20, RZ ;  /* 0x0000002008007824 */ /* 0x010fe400078e00ff */
[----:B------:R-:W-:Y:S01]  /*0160*/  IMAD R9, R12, 0x3d40, R23 ;  /* 0x00003d400c097824 */ /* 0x000fe200078e0217 */
[----:B------:R-:W-:-:S04]  /*0170*/  SGXT.U32 R13, R13, 0x4 ;  /* 0x000000040d0d781a */ /* 0x000fc80000000000 */
[----:B------:R-:W-:Y:S02]  /*0180*/  LOP3.LUT R8, R0, R13, RZ, 0xfc, !PT ;  /* 0x0000000d00087212 */ /* 0x000fe400078efcff */
[----:B-1----:R-:W-:Y:S02]  /*0190*/  CS2R R10, SRZ ;  /* 0x00000000000a7805 */ /* 0x002fe4000001ff00 */
[----:B------:R-:W-:Y:S02]  /*01a0*/  LOP3.LUT R13, R0, 0x10, R13, 0xfe, !PT ;  /* 0x00000010000d7812 */ /* 0x000fe400078efe0d */
[C---:B------:R-:W-:Y:S01]  /*01b0*/  ISETP.LT.AND P1, PT, R8.reuse, 0x31, !P0 ;  /* 0x000000310800780c */ /* 0x040fe20004721270 */
[----:B------:R-:W-:Y:S01]  /*01c0*/  IMAD R27, R8, 0x140, R9 ;  /* 0x00000140081b7824 */ /* 0x000fe200078e0209 */
[----:B------:R-:W-:Y:S02]  /*01d0*/  ISETP.LT.AND P2, PT, R13, 0x31, !P0 ;  /* 0x000000310d00780c */ /* 0x000fe40004741270 */
[----:B------:R-:W-:Y:S01]  /*01e0*/  CS2R R8, SRZ ;  /* 0x0000000000087805 */ /* 0x000fe2000001ff00 */
[----:B------:R-:W-:-:S02]  /*01f0*/  VIADD R15, R27, 0x1400 ;  /* 0x000014001b0f7836 */ /* 0x000fc40000000000 */
[----:B-----5:R-:W-:Y:S01]  /*0200*/  IMAD.WIDE R26, R27, 0x4, R24 ;  /* 0x000000041b1a7825 */ /* 0x020fe200078e0218 */
[----:B------:R-:W-:-:S03]  /*0210*/  CS2R R12, SRZ ;  /* 0x00000000000c7805 */ /* 0x000fc6000001ff00 */
[----:B------:R-:W-:Y:S01]  /*0220*/  IMAD.WIDE R24, R15, 0x4, R24 ;  /* 0x000000040f187825 */ /* 0x000fe200078e0218 */
[----:B------:R-:W-:Y:S02]  /*0230*/  CS2R R14, SRZ ;  /* 0x00000000000e7805 */ /* 0x000fe4000001ff00 */
[----:B------:R-:W-:Y:S02]  /*0240*/  CS2R R16, SRZ ;  /* 0x0000000000107805 */ /* 0x000fe4000001ff00 */
[----:B------:R-:W-:Y:S01]  /*0250*/  CS2R R18, SRZ ;  /* 0x0000000000127805 */ /* 0x000fe2000001ff00 */
[C---:B0-----:R-:W-:Y:S01]  /*0260*/  IMAD.WIDE R20, R23.reuse, 0x4, R20 ;  /* 0x0000000417147825 */ /* 0x041fe200078e0214 */
[----:B------:R-:W3:Y:S04]  /*0270*/  @P1 LDG.E.EL.128 R8, desc[UR6][R26.64] ;  /* 0x000000061a081981 */ /* 0x000ee8000c2e1d00 */
[----:B------:R0:W3:Y:S04]  /*0280*/  @!P0 LDG.E.EL.128 R12, desc[UR6][R20.64] ;  /* 0x00000006140c8981 */ /* 0x0000e8000c2e1d00 */
[----:B------:R3:W4:Y:S01]  /*0290*/  @P2 LDG.E.EL.128 R16, desc[UR6][R24.64] ;  /* 0x0000000618102981 */ /* 0x000722000c2e1d00 */
[----:B------:R-:W-:Y:S01]  /*02a0*/  IMAD.MOV.U32 R22, RZ, RZ, 0x3e800000 ;  /* 0x3e800000ff167424 */ /* 0x000fe200078e00ff */
[----:B0-----:R-:W0:Y:S02]  /*02b0*/  LDC.64 R20, c[0x0][0x230] ;  /* 0x00008c00ff147b82 */ /* 0x001e240000000a00 */
[----:B0-----:R-:W-:-:S04]  /*02c0*/  IMAD.WIDE R20, R23, 0x4, R20 ;  /* 0x0000000417147825 */ /* 0x001fc800078e0214 */
[----:B--2---:R-:W-:Y:S01]  /*02d0*/  FADD R4, R4, 9.9999997473787516356e-06 ;  /* 0x3727c5ac04047421 */ /* 0x004fe20000000000 */
[----:B------:R-:W-:Y:S01]  /*02e0*/  FADD R5, R5, 9.9999997473787516356e-06 ;  /* 0x3727c5ac05057421 */ /* 0x000fe20000000000 */
[----:B------:R-:W-:Y:S02]  /*02f0*/  FADD R6, R6, 9.9999997473787516356e-06 ;  /* 0x3727c5ac06067421 */ /* 0x000fe40000000000 */
[----:B------:R-:W0:Y:S08]  /*0300*/  MUFU.SQRT R26, R4 ;  /* 0x00000004001a7308 */ /* 0x000e300000002000 */
[----:B------:R1:W2:Y:S01]  /*0310*/  MUFU.SQRT R27, R5 ;  /* 0x00000005001b7308 */ /* 0x0002a20000002000 */
[----:B0-----:R-:W-:-:S07]  /*0320*/  FSETP.GT.AND P1, PT, R26, 8.50705917302346158658e+37, PT ;  /* 0x7e8000001a00780b */ /* 0x001fce0003f24000 */
[----:B------:R-:W0:Y:S01]  /*0330*/  MUFU.SQRT R29, R6 ;  /* 0x00000006001d7308 */ /* 0x000e220000002000 */
[C---:B------:R-:W-:Y:S01]  /*0340*/  FSETP.GEU.AND P4, PT, R26.reuse, 1.175494350822287508e-38, PT ;  /* 0x008000001a00780b */ /* 0x040fe20003f8e000 */
[----:B-1----:R-:W1:Y:S01]  /*0350*/  LDC.64 R4, c[0x0][0x228] ;  /* 0x00008a00ff047b82 */ /* 0x002e620000000a00 */
[C---:B--2---:R-:W-:Y:S02]  /*0360*/  FSETP.GT.AND P2, PT, R27.reuse, 8.50705917302346158658e+37, PT ;  /* 0x7e8000001b00780b */ /* 0x044fe40003f44000 */
[----:B------:R-:W-:Y:S01]  /*0370*/  FSETP.GEU.AND P5, PT, R27, 1.175494350822287508e-38, PT ;  /* 0x008000001b00780b */ /* 0x000fe20003fae000 */
[----:B------:R-:W-:Y:S01]  /*0380*/  @P1 FMUL R26, R26, 0.25 ;  /* 0x3e8000001a1a1820 */ /* 0x000fe20000400000 */
[----:B---3--:R-:W-:Y:S01]  /*0390*/  FADD R24, -R14, R10 ;  /* 0x0000000a0e187221 */ /* 0x008fe20000000100 */
[----:B------:R-:W-:Y:S01]  /*03a0*/  FADD R25, -R13, R9 ;  /* 0x000000090d197221 */ /* 0x000fe20000000100 */
[----:B0-----:R-:W-:-:S05]  /*03b0*/  FSETP.GT.AND P3, PT, R29, 8.50705917302346158658e+37, PT ;  /* 0x7e8000001d00780b */ /* 0x001fca0003f64000 */
[----:B------:R-:W-:Y:S01]  /*03c0*/  @!P4 FMUL R26, R26, 16777216 ;  /* 0x4b8000001a1ac820 */ /* 0x000fe20000400000 */
[----:B------:R-:W-:Y:S01]  /*03d0*/  FSETP.GEU.AND P6, PT, R29, 1.175494350822287508e-38, PT ;  /* 0x008000001d00780b */ /* 0x000fe20003fce000 */
[----:B----4-:R-:W-:Y:S01]  /*03e0*/  FADD R18, -R14, R18 ;  /* 0x000000120e127221 */ /* 0x010fe20000000100 */
[C---:B------:R-:W-:Y:S01]  /*03f0*/  FSEL R9, R22.reuse, 1, P1 ;  /* 0x3f80000016097808 */ /* 0x040fe20000800000 */
[----:B------:R-:W-:Y:S01]  /*0400*/  @P2 FMUL R27, R27, 0.25 ;  /* 0x3e8000001b1b2820 */ /* 0x000fe20000400000 */
[----:B------:R-:W-:Y:S01]  /*0410*/  FADD R6, -R15, R11 ;  /* 0x0000000b0f067221 */ /* 0x000fe20000000100 */
[----:B------:R-:W0:Y:S01]  /*0420*/  MUFU.RCP R26, R26 ;  /* 0x0000001a001a7308 */ /* 0x000e220000001000 */
[C---:B------:R-:W-:Y:S01]  /*0430*/  FSEL R14, R22.reuse, 1, P2 ;  /* 0x3f800000160e7808 */ /* 0x040fe20001000000 */
[----:B------:R-:W-:Y:S01]  /*0440*/  @!P5 FMUL R27, R27, 16777216 ;  /* 0x4b8000001b1bd820 */ /* 0x000fe20000400000 */
[----:B------:R-:W-:Y:S01]  /*0450*/  FSEL R11, R22, 1, P3 ;  /* 0x3f800000160b7808 */ /* 0x000fe20001800000 */
[----:B------:R-:W-:Y:S01]  /*0460*/  @!P4 FMUL R9, R9, 16777216 ;  /* 0x4b8000000909c820 */ /* 0x000fe20000400000 */
[----:B------:R-:W-:Y:S01]  /*0470*/  FADD R19, -R15, R19 ;  /* 0x000000130f137221 */ /* 0x000fe20000000100 */
[----:B------:R-:W-:Y:S01]  /*0480*/  @P3 FMUL R29, R29, 0.25 ;  /* 0x3e8000001d1d3820 */ /* 0x000fe20000400000 */
[----:B------:R-:W-:Y:S01]  /*0490*/  @!P5 FMUL R14, R14, 16777216 ;  /* 0x4b8000000e0ed820 */ /* 0x000fe20000400000 */
[----:B------:R-:W2:Y:S01]  /*04a0*/  MUFU.RCP R27, R27 ;  /* 0x0000001b001b7308 */ /* 0x000ea20000001000 */
[----:B------:R-:W-:Y:S01]  /*04b0*/  @!P6 FMUL R11, R11, 16777216 ;  /* 0x4b8000000b0be820 */ /* 0x000fe20000400000 */
[----:B------:R-:W-:Y:S01]  /*04c0*/  @!P6 FMUL R29, R29, 16777216 ;  /* 0x4b8000001d1de820 */ /* 0x000fe20000400000 */
[----:B------:R-:W-:Y:S01]  /*04d0*/  FADD R17, -R13, R17 ;  /* 0x000000110d117221 */ /* 0x000fe20000000100 */
[C---:B------:R-:W-:Y:S01]  /*04e0*/  FADD R28, -R12.reuse, R8 ;  /* 0x000000080c1c7221 */ /* 0x040fe20000000100 */
[----:B------:R-:W-:Y:S01]  /*04f0*/  FADD R16, -R12, R16 ;  /* 0x000000100c107221 */ /* 0x000fe20000000100 */
[----:B-1----:R-:W-:-:S02]  /*0500*/  IMAD.WIDE R4, R23, 0x4, R4 ;  /* 0x0000000417047825 */ /* 0x002fc400078e0204 */
[----:B------:R0:W1:Y:S01]  /*0510*/  MUFU.RCP R10, R29 ;  /* 0x0000001d000a7308 */ /* 0x0000620000001000 */
[----:B------:R-:W-:Y:S01]  /*0520*/  CS2R R12, SRZ ;  /* 0x00000000000c7805 */ /* 0x000fe2000001ff00 */
[----:B0-----:R-:W-:Y:S01]  /*0530*/  FMUL R29, R26, R9 ;  /* 0x000000091a1d7220 */ /* 0x001fe20000400000 */
[----:B--2---:R-:W-:Y:S01]  /*0540*/  FMUL R26, R27, R14 ;  /* 0x0000000e1b1a7220 */ /* 0x004fe20000400000 */
[----:B------:R-:W-:Y:S02]  /*0550*/  CS2R R8, SRZ ;  /* 0x0000000000087805 */ /* 0x000fe4000001ff00 */
[----:B------:R-:W-:Y:S01]  /*0560*/  CS2R R14, SRZ ;  /* 0x00000000000e7805 */ /* 0x000fe2000001ff00 */
[----:B-1----:R-:W-:Y:S01]  /*0570*/  FMUL R27, R10, R11 ;  /* 0x0000000b0a1b7220 */ /* 0x002fe20000400000 */
[----:B------:R-:W-:-:S04]  /*0580*/  CS2R R10, SRZ ;  /* 0x00000000000a7805 */ /* 0x000fc8000001ff00 */
[----:B------:R-:W2:Y:S04]  /*0590*/  @!P0 LDG.E.EL.128 R12, desc[UR6][R20.64] ;  /* 0x00000006140c8981 */ /* 0x000ea8000c2e1d00 */
[----:B------:R0:W2:Y:S01]  /*05a0*/  @!P0 LDG.E.EL.128 R8, desc[UR6][R4.64] ;  /* 0x0000000604088981 */ /* 0x0000a2000c2e1d00 */
[----:B------:R-:W-:-:S04]  /*05b0*/  FADD R7, R7, 9.9999997473787516356e-06 ;  /* 0x3727c5ac07077421 */ /* 0x000fc80000000000 */
[----:B------:R-:W1:Y:S02]  /*05c0*/  MUFU.SQRT R23, R7 ;  /* 0x0000000700177308 */ /* 0x000e640000002000 */
[C---:B-1----:R-:W-:Y:S02]  /*05d0*/  FSETP.GT.AND P0, PT, R23.reuse, 8.50705917302346158658e+37, PT ;  /* 0x7e8000001700780b */ /* 0x042fe40003f04000 */
[C---:B------:R-:W-:Y:S01]  /*05e0*/  FSETP.GEU.AND P1, PT, R23.reuse, 1.175494350822287508e-38, PT ;  /* 0x008000001700780b */ /* 0x040fe20003f2e000 */
[----:B------:R-:W1:Y:S10]  /*05f0*/  S2UR UR5, SR_CgaCtaId ;  /* 0x00000000000579c3 */ /* 0x000e740000008800 */
[----:B------:R-:W-:-:S04]  /*0600*/  @P0 FMUL R23, R23, 0.25 ;  /* 0x3e80000017170820 */ /* 0x000fc80000400000 */
[----:B------:R-:W-:-:S04]  /*0610*/  @!P1 FMUL R23, R23, 16777216 ;  /* 0x4b80000017179820 */ /* 0x000fc80000400000 */
[----:B0-----:R-:W0:Y:S01]  /*0620*/  MUFU.RCP R4, R23 ;  /* 0x0000001700047308 */ /* 0x001e220000001000 */
[----:B------:R-:W-:Y:S01]  /*0630*/  FSEL R5, R22, 1, P0 ;  /* 0x3f80000016057808 */ /* 0x000fe20000000000 */
[----:B------:R-:W-:-:S04]  /*0640*/  IMAD.SHL.U32 R20, R3, 0x80, RZ ;  /* 0x0000008003147824 */ /* 0x000fc800078e00ff */
[----:B------:R-:W-:Y:S01]  /*0650*/  @!P1 FMUL R5, R5, 16777216 ;  /* 0x4b80000005059820 */ /* 0x000fe20000400000 */
[----:B------:R-:W-:Y:S01]  /*0660*/  SHF.R.U32.HI R7, RZ, 0x3, R3 ;  /* 0x00000003ff077819 */ /* 0x000fe20000011603 */
[----:B------:R-:W-:Y:S01]  /*0670*/  UMOV UR4, 0x400 ;  /* 0x0000040000047882 */ /* 0x000fe20000000000 */
[----:B------:R-:W-:Y:S01]  /*0680*/  LOP3.LUT R20, R20, 0x380, RZ, 0xc0, !PT ;  /* 0x0000038014147812 */ /* 0x000fe200078ec0ff */
[----:B-1----:R-:W-:Y:S01]  /*0690*/  UPRMT UR4, UR5, 0x654, UR4 ;  /* 0x0000065405047896 */ /* 0x002fe20008000004 */
[----:B------:R-:W-:Y:S01]  /*06a0*/  SGXT.U32 R7, R7, 0x4 ;  /* 0x000000040707781a */ /* 0x000fe20000000000 */
[----:B0-----:R-:W-:Y:S01]  /*06b0*/  FMUL R4, R4, R5 ;  /* 0x0000000504047220 */ /* 0x001fe20000400000 */
[-C--:B------:R-:W-:Y:S01]  /*06c0*/  FMUL R5, R28, R29.reuse ;  /* 0x0000001d1c057220 */ /* 0x080fe20000400000 */
[----:B------:R-:W-:Y:S01]  /*06d0*/  FMUL R29, R16, R29 ;  /* 0x0000001d101d7220 */ /* 0x000fe20000400000 */
[-C--:B------:R-:W-:Y:S01]  /*06e0*/  FMUL R16, R25, R26.reuse ;  /* 0x0000001a19107220 */ /* 0x080fe20000400000 */
[----:B------:R-:W-:Y:S01]  /*06f0*/  FMUL R26, R17, R26 ;  /* 0x0000001a111a7220 */ /* 0x000fe20000400000 */
[----:B------:R-:W-:-:S02]  /*0700*/  LOP3.LUT R17, R20, 0x20, RZ, 0xfc, !PT ;  /* 0x0000002014117812 */ /* 0x000fc400078efcff */
[C---:B------:R-:W-:Y:S02]  /*0710*/  LOP3.LUT R21, R20.reuse, 0x40, RZ, 0xfc, !PT ;  /* 0x0000004014157812 */ /* 0x040fe400078efcff */
[C---:B------:R-:W-:Y:S02]  /*0720*/  LOP3.LUT R23, R20.reuse, 0x60, RZ, 0xfc, !PT ;  /* 0x0000006014177812 */ /* 0x040fe400078efcff */
[C---:B------:R-:W-:Y:S02]  /*0730*/  LOP3.LUT R7, R20.reuse, R7, RZ, 0xfc, !PT ;  /* 0x0000000714077212 */ /* 0x040fe400078efcff */
[----:B------:R-:W-:Y:S02]  /*0740*/  LEA.HI R20, R20, UR4, RZ, 0x1d ;  /* 0x0000000414147c11 */ /* 0x000fe4000f8fe8ff */
[----:B------:R-:W-:Y:S02]  /*0750*/  LEA.HI R22, R17, UR4, RZ, 0x1d ;  /* 0x0000000411167c11 */ /* 0x000fe4000f8fe8ff */
[----:B------:R-:W-:-:S02]  /*0760*/  LEA.HI R28, R21, UR4, RZ, 0x1d ;  /* 0x00000004151c7c11 */ /* 0x000fc4000f8fe8ff */
[----:B------:R-:W-:Y:S02]  /*0770*/  LEA.HI R23, R23, UR4, RZ, 0x1d ;  /* 0x0000000417177c11 */ /* 0x000fe4000f8fe8ff */
[C---:B------:R-:W-:Y:S01]  /*0780*/  LEA R21, R7.reuse, R20, 0x2 ;  /* 0x0000001407157211 */ /* 0x040fe200078e10ff */
[C---:B------:R-:W-:Y:S02]  /*0790*/  IMAD R20, R7.reuse, 0x4, R22 ;  /* 0x0000000407147824 */ /* 0x040fe400078e0216 */
[C---:B------:R-:W-:Y:S01]  /*07a0*/  IMAD R17, R7.reuse, 0x4, R28 ;  /* 0x0000000407117824 */ /* 0x040fe200078e021c */
[----:B------:R-:W0:Y:S01]  /*07b0*/  S2R R22, SR_TID.X ;  /* 0x0000000000167919 */ /* 0x000e220000002100 */
[----:B------:R-:W-:Y:S01]  /*07c0*/  IMAD R7, R7, 0x4, R23 ;  /* 0x0000000407077824 */ /* 0x000fe200078e0217 */
[----:B------:R-:W-:-:S04]  /*07d0*/  SHF.R.U32.HI R23, RZ, 0x5, R3 ;  /* 0x00000005ff177819 */ /* 0x000fc80000011603 */
[----:B------:R-:W-:Y:S01]  /*07e0*/  SGXT.U32 R23, R23, 0x2 ;  /* 0x000000021717781a */ /* 0x000fe20000000000 */
[----:B------:R-:W-:-:S03]  /*07f0*/  FMUL R6, R6, R4 ;  /* 0x0000000406067220 */ /* 0x000fc60000400000 */
[----:B------:R-:W-:Y:S01]  /*0800*/  LOP3.LUT R2, R23, R2, RZ, 0xfc, !PT ;  /* 0x0000000217027212 */ /* 0x000fe200078efcff */
[-C--:B------:R-:W-:Y:S01]  /*0810*/  FMUL R23, R24, R27.reuse ;  /* 0x0000001b18177220 */ /* 0x080fe20000400000 */
[----:B------:R-:W-:Y:S01]  /*0820*/  FMUL R27, R18, R27 ;  /* 0x0000001b121b7220 */ /* 0x000fe20000400000 */
[----:B------:R-:W-:Y:S01]  /*0830*/  FMUL R4, R19, R4 ;  /* 0x0000000413047220 */ /* 0x000fe20000400000 */
[----:B0-----:R-:W-:Y:S01]  /*0840*/  SHF.R.U32.HI R22, RZ, 0x3, R22 ;  /* 0x00000003ff167819 */ /* 0x001fe20000011616 */
[-CC-:B--2---:R-:W-:Y:S01]  /*0850*/  FFMA R18, R5, R8.reuse, R12.reuse ;  /* 0x0000000805127223 */ /* 0x184fe2000000000c */
[----:B------:R-:W-:Y:S01]  /*0860*/  FFMA R24, R29, R8, R12 ;  /* 0x000000081d187223 */ /* 0x000fe2000000000c */
[----:B------:R-:W-:Y:S01]  /*0870*/  FFMA R19, R16, R9, R13 ;  /* 0x0000000910137223 */ /* 0x000fe2000000000d */
[-CC-:B------:R-:W-:Y:S01]  /*0880*/  FFMA R8, R23, R10.reuse, R14.reuse ;  /* 0x0000000a17087223 */ /* 0x180fe2000000000e */
[----:B------:R-:W-:Y:S01]  /*0890*/  FFMA R6, R6, R11, R15 ;  /* 0x0000000b06067223 */ /* 0x000fe2000000000f */
[----:B------:R-:W-:Y:S01]  /*08a0*/  FFMA R13, R26, R9, R13 ;  /* 0x000000091a0d7223 */ /* 0x000fe2000000000d */
[----:B------:R-:W-:Y:S01]  /*08b0*/  STS [R21], R18 ;  /* 0x0000001215007388 */ /* 0x000fe20000000800 */
[----:B------:R-:W-:Y:S01]  /*08c0*/  FFMA R10, R27, R10, R14 ;  /* 0x0000000a1b0a7223 */ /* 0x000fe2000000000e */
[----:B------:R-:W-:-:S02]  /*08d0*/  FFMA R14, R4, R11, R15 ;  /* 0x0000000b040e7223 */ /* 0x000fc4000000000f */
[----:B------:R-:W-:Y:S01]  /*08e0*/  STS [R20+0x80], R19 ;  /* 0x0000801314007388 */ /* 0x000fe20000000800 */
[----:B------:R-:W-:Y:S01]  /*08f0*/  LOP3.LUT R9, R0, 0x1f, R3, 0xf8, !PT ;  /* 0x0000001f00097812 */ /* 0x000fe200078ef803 */
[----:B------:R-:W0:Y:S02]  /*0900*/  LDC.64 R4, c[0x0][0x238] ;  /* 0x00008e00ff047b82 */ /* 0x000e240000000a00 */
[----:B------:R1:W-:Y:S04]  /*0910*/  STS [R17+0x100], R8 ;  /* 0x0001000811007388 */ /* 0x0003e80000000800 */
[----:B------:R2:W-:Y:S04]  /*0920*/  STS [R7+0x180], R6 ;  /* 0x0001800607007388 */ /* 0x0005e80000000800 */
[----:B------:R-:W-:Y:S04]  /*0930*/  STS [R21+0x40], R24 ;  /* 0x0000401815007388 */ /* 0x000fe80000000800 */
[----:B------:R3:W-:Y:S04]  /*0940*/  STS [R20+0xc0], R13 ;  /* 0x0000c00d14007388 */ /* 0x0007e80000000800 */
[----:B------:R4:W-:Y:S04]  /*0950*/  STS [R17+0x140], R10 ;  /* 0x0001400a11007388 */ /* 0x0009e80000000800 */
[----:B------:R5:W-:Y:S01]  /*0960*/  STS [R7+0x1c0], R14 ;  /* 0x0001c00e07007388 */ /* 0x000be20000000800 */
[----:B------:R-:W-:-:S02]  /*0970*/  LOP3.LUT R12, R3, 0x7f, RZ, 0xc0, !PT ;  /* 0x0000007f030c7812 */ /* 0x000fc400078ec0ff */
[----:B------:R-:W-:Y:S02]  /*0980*/  LOP3.LUT R0, R22, 0xc, RZ, 0xc0, !PT ;  /* 0x0000000c16007812 */ /* 0x000fe400078ec0ff */
[----:B-1----:R-:W-:-:S03]  /*0990*/  LOP3.LUT R8, R12, 0x80, RZ, 0xfc, !PT ;  /* 0x000000800c087812 */ /* 0x002fc600078efcff */
[----:B------:R-:W-:Y:S01]  /*09a0*/  VIADD R3, R0, UR4 ;  /* 0x0000000400037c36 */ /* 0x000fe20008000000 */
[C---:B--2---:R-:W-:Y:S02]  /*09b0*/  LOP3.LUT R6, R12.reuse, 0x100, RZ, 0xfc, !PT ;  /* 0x000001000c067812 */ /* 0x044fe400078efcff */
[C---:B------:R-:W-:Y:S02]  /*09c0*/  LOP3.LUT R11, R12.reuse, 0x180, RZ, 0xfc, !PT ;  /* 0x000001800c0b7812 */ /* 0x040fe400078efcff */
[----:B------:R-:W-:Y:S01]  /*09d0*/  SHF.R.U32.HI R8, RZ, 0x3, R8 ;  /* 0x00000003ff087819 */ /* 0x000fe20000011608 */
[C---:B------:R-:W-:Y:S01]  /*09e0*/  IMAD R3, R12.reuse, 0x4, R3 ;  /* 0x000000040c037824 */ /* 0x040fe200078e0203 */
[C---:B---3--:R-:W-:Y:S02]  /*09f0*/  LOP3.LUT R13, R12.reuse, 0x200, RZ, 0xfc, !PT ;  /* 0x000002000c0d7812 */ /* 0x048fe400078efcff */
[C---:B------:R-:W-:Y:S02]  /*0a00*/  LOP3.LUT R15, R12.reuse, 0x300, RZ, 0xfc, !PT ;  /* 0x000003000c0f7812 */ /* 0x040fe400078efcff */
[----:B----4-:R-:W-:-:S02]  /*0a10*/  LOP3.LUT R10, R12, 0x280, RZ, 0xfc, !PT ;  /* 0x000002800c0a7812 */ /* 0x010fc400078efcff */
[----:B------:R-:W-:Y:S02]  /*0a20*/  SHF.R.U32.HI R6, RZ, 0x3, R6 ;  /* 0x00000003ff067819 */ /* 0x000fe40000011606 */
[----:B------:R-:W-:Y:S02]  /*0a30*/  SHF.R.U32.HI R11, RZ, 0x3, R11 ;  /* 0x00000003ff0b7819 */ /* 0x000fe4000001160b */
[----:B------:R-:W-:Y:S02]  /*0a40*/  LOP3.LUT R8, R8, 0x1c, RZ, 0xc0, !PT ;  /* 0x0000001c08087812 */ /* 0x000fe400078ec0ff */
[----:B------:R-:W-:Y:S02]  /*0a50*/  SHF.R.U32.HI R13, RZ, 0x3, R13 ;  /* 0x00000003ff0d7819 */ /* 0x000fe4000001160d */
[----:B------:R-:W-:Y:S02]  /*0a60*/  SHF.R.U32.HI R10, RZ, 0x3, R10 ;  /* 0x00000003ff0a7819 */ /* 0x000fe4000001160a */
[----:B-----5:R-:W-:Y:S01]  /*0a70*/  SHF.R.U32.HI R14, RZ, 0x3, R15 ;  /* 0x00000003ff0e7819 */ /* 0x020fe2000001160f */
[----:B------:R-:W-:Y:S01]  /*0a80*/  BAR.SYNC.DEFER_BLOCKING 0x0 ;  /* 0x0000000000007b1d */ /* 0x000fe20000010000 */
[----:B------:R-:W-:-:S02]  /*0a90*/  LOP3.LUT R6, R6, 0x2c, RZ, 0xc0, !PT ;  /* 0x0000002c06067812 */ /* 0x000fc400078ec0ff */
[----:B------:R-:W-:Y:S02]  /*0aa0*/  IADD3 R7, R8, UR4, RZ ;  /* 0x0000000408077c10 */ /* 0x000fe4000fffe0ff */
[----:B------:R-:W-:Y:S02]  /*0ab0*/  LOP3.LUT R0, R11, 0x3c, RZ, 0xc0, !PT ;  /* 0x0000003c0b007812 */ /* 0x000fe400078ec0ff */
[----:B------:R-:W-:Y:S02]  /*0ac0*/  LOP3.LUT R8, R13, 0x4c, RZ, 0xc0, !PT ;  /* 0x0000004c0d087812 */ /* 0x000fe400078ec0ff */
[----:B------:R-:W-:Y:S02]  /*0ad0*/  LOP3.LUT R16, R10, 0x5c, RZ, 0xc0, !PT ;  /* 0x0000005c0a107812 */ /* 0x000fe400078ec0ff */
[----:B------:R-:W-:Y:S01]  /*0ae0*/  LOP3.LUT R18, R14, 0x6c, RZ, 0xc0, !PT ;  /* 0x0000006c0e127812 */ /* 0x000fe200078ec0ff */
[----:B------:R-:W-:Y:S02]  /*0af0*/  VIADD R13, R6, UR4 ;  /* 0x00000004060d7c36 */ /* 0x000fe40008000000 */
[----:B------:R-:W-:Y:S01]  /*0b00*/  VIADD R17, R0, UR4 ;  /* 0x0000000400117c36 */ /* 0x000fe20008000000 */
[----:B------:R-:W-:Y:S01]  /*0b10*/  IADD3 R23, R18, UR4, RZ ;  /* 0x0000000412177c10 */ /* 0x000fe2000fffe0ff */
[----:B------:R-:W-:Y:S01]  /*0b20*/  VIADD R19, R8, UR4 ;  /* 0x0000000408137c36 */ /* 0x000fe20008000000 */
[----:B------:R1:W2:Y:S01]  /*0b30*/  LDS R15, [R3] ;  /* 0x00000000030f7984 */ /* 0x0002a20000000800 */
[----:B------:R-:W-:-:S02]  /*0b40*/  VIADD R21, R16, UR4 ;  /* 0x0000000410157c36 */ /* 0x000fc40008000000 */
[C---:B------:R-:W-:Y:S02]  /*0b50*/  IMAD R7, R12.reuse, 0x4, R7 ;  /* 0x000000040c077824 */ /* 0x040fe400078e0207 */
[C---:B------:R-:W-:Y:S02]  /*0b60*/  IMAD R13, R12.reuse, 0x4, R13 ;  /* 0x000000040c0d7824 */ /* 0x040fe400078e020d */
[C---:B------:R-:W-:Y:S01]  /*0b70*/  IMAD R8, R12.reuse, 0x4, R19 ;  /* 0x000000040c087824 */ /* 0x040fe200078e0213 */
[----:B------:R-:W3:Y:S01]  /*0b80*/  LDS R14, [R7+0x200] ;  /* 0x00020000070e7984 */ /* 0x000ee20000000800 */
[C---:B-1----:R-:W-:Y:S02]  /*0b90*/  IMAD R3, R12.reuse, 0x4, R17 ;  /* 0x000000040c037824 */ /* 0x042fe400078e0211 */
[C---:B------:R-:W-:Y:S01]  /*0ba0*/  IMAD R6, R12.reuse, 0x4, R21 ;  /* 0x000000040c067824 */ /* 0x040fe200078e0215 */
[----:B------:R1:W4:Y:S01]  /*0bb0*/  LDS R7, [R13+0x400] ;  /* 0x000400000d077984 */ /* 0x0003220000000800 */
[----:B------:R-:W-:-:S03]  /*0bc0*/  IMAD R0, R12, 0x4, R23 ;  /* 0x000000040c007824 */ /* 0x000fc600078e0217 */
[----:B------:R-:W5:Y:S04]  /*0bd0*/  LDS R3, [R3+0x600] ;  /* 0x0006000003037984 */ /* 0x000f680000000800 */
[----:B------:R-:W2:Y:S04]  /*0be0*/  LDS R8, [R8+0x800] ;  /* 0x0008000008087984 */ /* 0x000ea80000000800 */
[----:B------:R-:W3:Y:S04]  /*0bf0*/  LDS R6, [R6+0xa00] ;  /* 0x000a000006067984 */ /* 0x000ee80000000800 */
[----:B------:R-:W3:Y:S01]  /*0c00*/  LDS R0, [R0+0xc00] ;  /* 0x000c000000007984 */ /* 0x000ee20000000800 */
[----:B------:R-:W-:-:S02]  /*0c10*/  ISETP.GE.AND P0, PT, R9, 0x31, PT ;  /* 0x000000310900780c */ /* 0x000fc40003f06270 */
[C---:B------:R-:W-:Y:S02]  /*0c20*/  LOP3.LUT R11, R2.reuse, 0x1c, RZ, 0xfc, !PT ;  /* 0x0000001c020b7812 */ /* 0x040fe400078efcff */
[C---:B------:R-:W-:Y:S02]  /*0c30*/  LOP3.LUT R10, R2.reuse, 0x18, RZ, 0xfc, !PT ;  /* 0x00000018020a7812 */ /* 0x040fe400078efcff */
[----:B------:R-:W-:Y:S02]  /*0c40*/  ISETP.LT.AND P5, PT, R2, 0x500, !P0 ;  /* 0x000005000200780c */ /* 0x000fe400047a1270 */
[----:B------:R-:W-:Y:S02]  /*0c50*/  LOP3.LUT R16, R12, 0x380, RZ, 0xfc, !PT ;  /* 0x000003800c107812 */ /* 0x000fe400078efcff */
[----:B------:R-:W-:Y:S02]  /*0c60*/  ISETP.LT.AND P1, PT, R11, 0x500, !P0 ;  /* 0x000005000b00780c */ /* 0x000fe40004721270 */
[----:B------:R-:W-:Y:S01]  /*0c70*/  ISETP.LT.AND P2, PT, R10, 0x500, !P0 ;  /* 0x000005000a00780c */ /* 0x000fe20004741270 */
[C---:B------:R-:W-:Y:S01]  /*0c80*/  IMAD R9, R2.reuse, 0x31, R9 ;  /* 0x0000003102097824 */ /* 0x040fe200078e0209 */
[----:B------:R-:W-:-:S02]  /*0c90*/  LOP3.LUT R10, R2, 0x14, RZ, 0xfc, !PT ;  /* 0x00000014020a7812 */ /* 0x000fc400078efcff */
[----:B------:R-:W-:Y:S02]  /*0ca0*/  LOP3.LUT R11, R2, 0x10, RZ, 0xfc, !PT ;  /* 0x00000010020b7812 */ /* 0x000fe400078efcff */
[----:B------:R-:W-:Y:S02]  /*0cb0*/  SHF.R.U32.HI R16, RZ, 0x3, R16 ;  /* 0x00000003ff107819 */ /* 0x000fe40000011610 */
[----:B------:R-:W-:Y:S02]  /*0cc0*/  ISETP.LT.AND P3, PT, R10, 0x500, !P0 ;  /* 0x000005000a00780c */ /* 0x000fe40004761270 */
[----:B------:R-:W-:Y:S01]  /*0cd0*/  ISETP.LT.AND P4, PT, R11, 0x500, !P0 ;  /* 0x000005000b00780c */ /* 0x000fe20004781270 */
[----:B0-----:R-:W-:Y:S01]  /*0ce0*/  IMAD.WIDE R10, R9, 0x4, R4 ;  /* 0x00000004090a7825 */ /* 0x001fe200078e0204 */
[----:B-1----:R-:W-:Y:S02]  /*0cf0*/  LOP3.LUT R13, R2, 0x4, RZ, 0xfc, !PT ;  /* 0x00000004020d7812 */ /* 0x002fe400078efcff */
[----:B------:R-:W-:-:S02]  /*0d00*/  LOP3.LUT R16, R16, 0x7c, RZ, 0xc0, !PT ;  /* 0x0000007c10107812 */ /* 0x000fc400078ec0ff */
[C---:B------:R-:W-:Y:S02]  /*0d10*/  LOP3.LUT R18, R2.reuse, 0xc, RZ, 0xfc, !PT ;  /* 0x0000000c02127812 */ /* 0x040fe400078efcff */
[----:B------:R-:W-:Y:S01]  /*0d20*/  LOP3.LUT R2, R2, 0x8, RZ, 0xfc, !PT ;  /* 0x0000000802027812 */ /* 0x000fe200078efcff */
[----:B--2---:R0:W-:Y:S01]  /*0d30*/  @P5 STG.E desc[UR6][R10.64], R15 ;  /* 0x0000000f0a005986 */ /* 0x0041e2000c101906 */
[----:B------:R-:W-:Y:S01]  /*0d40*/  ISETP.LT.AND P6, PT, R13, 0x500, !P0 ;  /* 0x000005000d00780c */ /* 0x000fe200047c1270 */
[----:B------:R-:W-:Y:S01]  /*0d50*/  VIADD R13, R16, UR4 ;  /* 0x00000004100d7c36 */ /* 0x000fe20008000000 */
[----:B------:R-:W-:Y:S02]  /*0d60*/  ISETP.LT.AND P5, PT, R18, 0x500, !P0 ;  /* 0x000005001200780c */ /* 0x000fe400047a1270 */
[----:B------:R-:W-:Y:S01]  /*0d70*/  ISETP.LT.AND P0, PT, R2, 0x500, !P0 ;  /* 0x000005000200780c */ /* 0x000fe20004701270 */
[----:B------:R-:W-:Y:S01]  /*0d80*/  IMAD R2, R12, 0x4, R13 ;  /* 0x000000040c027824 */ /* 0x000fe200078e020d */
[----:B------:R-:W-:Y:S01]  /*0d90*/  IADD3 R17, R9, 0xc4, RZ ;  /* 0x000000c409117810 */ /* 0x000fe20007ffe0ff */
[C---:B------:R-:W-:Y:S01]  /*0da0*/  VIADD R13, R9.reuse, 0x188 ;  /* 0x00000188090d7836 */ /* 0x040fe20000000000 */
[----:B------:R-:W-:Y:S01]  /*0db0*/  IADD3 R21, R9, 0x310, RZ ;  /* 0x0000031009157810 */ /* 0x000fe20007ffe0ff */
[----:B------:R-:W-:-:S02]  /*0dc0*/  VIADD R19, R9, 0x24c ;  /* 0x0000024c09137836 */ /* 0x000fc40000000000 */
[----:B------:R-:W-:-:S04]  /*0dd0*/  IMAD.WIDE R16, R17, 0x4, R4 ;  /* 0x0000000411107825 */ /* 0x000fc800078e0204 */
[C---:B------:R-:W-:Y:S02]  /*0de0*/  VIADD R23, R9.reuse, 0x3d4 ;  /* 0x000003d409177836 */ /* 0x040fe40000000000 */
[----:B------:R-:W-:Y:S02]  /*0df0*/  VIADD R25, R9, 0x498 ;  /* 0x0000049809197836 */ /* 0x000fe40000000000 */
[--C-:B------:R-:W-:Y:S01]  /*0e00*/  IMAD.WIDE R12, R13, 0x4, R4.reuse ;  /* 0x000000040d0c7825 */ /* 0x100fe200078e0204 */
[----:B---3--:R1:W-:Y:S03]  /*0e10*/  @P6 STG.E desc[UR6][R16.64], R14 ;  /* 0x0000000e10006986 */ /* 0x0083e6000c101906 */
[--C-:B0-----:R-:W-:Y:S01]  /*0e20*/  IMAD.WIDE R10, R19, 0x4, R4.reuse ;  /* 0x00000004130a7825 */ /* 0x101fe200078e0204 */
[----:B----4-:R1:W-:Y:S03]  /*0e30*/  @P0 STG.E desc[UR6][R12.64], R7 ;  /* 0x000000070c000986 */ /* 0x0103e6000c101906 */
[--C-:B------:R-:W-:Y:S01]  /*0e40*/  IMAD.WIDE R18, R21, 0x4, R4.reuse ;  /* 0x0000000415127825 */ /* 0x100fe200078e0204 */
[----:B-----5:R1:W-:Y:S03]  /*0e50*/  @P5 STG.E desc[UR6][R10.64], R3 ;  /* 0x000000030a005986 */ /* 0x0203e6000c101906 */
[--C-:B------:R-:W-:Y:S01]  /*0e60*/  IMAD.WIDE R20, R23, 0x4, R4.reuse ;  /* 0x0000000417147825 */ /* 0x100fe200078e0204 */
[----:B------:R1:W-:Y:S03]  /*0e70*/  @P4 STG.E desc[UR6][R18.64], R8 ;  /* 0x0000000812004986 */ /* 0x0003e6000c101906 */
[----:B------:R-:W-:Y:S01]  /*0e80*/  IMAD.WIDE R22, R25, 0x4, R4 ;  /* 0x0000000419167825 */ /* 0x000fe200078e0204 */
[----:B------:R1:W-:Y:S04]  /*0e90*/  @P3 STG.E desc[UR6][R20.64], R6 ;  /* 0x0000000614003986 */ /* 0x0003e8000c101906 */
[----:B------:R1:W-:Y:S01]  /*0ea0*/  @P2 STG.E desc[UR6][R22.64], R0 ;  /* 0x0000000016002986 */ /* 0x0003e2000c101906 */
[----:B------:R-:W-:Y:S05]  /*0eb0*/  @!P1 EXIT ;  /* 0x000000000000994d */ /* 0x000fea0003800000 */
[----:B-1----:R-:W0:Y:S01]  /*0ec0*/  LDS R3, [R2+0xe00] ;  /* 0x000e000002037984 */ /* 0x002e220000000800 */
[----:B------:R-:W-:-:S04]  /*0ed0*/  VIADD R9, R9, 0x55c ;  /* 0x0000055c09097836 */ /* 0x000fc80000000000 */
[----:B------:R-:W-:-:S05]  /*0ee0*/  IMAD.WIDE R4, R9, 0x4, R4 ;  /* 0x0000000409047825 */ /* 0x000fca00078e0204 */
[----:B0-----:R-:W-:Y:S01]  /*0ef0*/  STG.E desc[UR6][R4.64], R3 ;  /* 0x0000000304007986 */ /* 0x001fe2000c101906 */
[----:B------:R-:W-:Y:S05]  /*0f00*/  EXIT ;  /* 0x000000000000794d */ /* 0x000fea0003800000 */
.L_x_0:
[----:B------:R-:W-:-:S00]  /*0f10*/  BRA `(.L_x_0) ;  /* 0xfffffffc00fc7947 */ /* 0x000fc0000383ffff */
[----:B------:R-:W-:-:S00]  /*0f20*/  NOP ;  /* 0x0000000000007918 */ /* 0x000fc00000000000 */
        /* <DEDUP_REMOVED lines=13> */
.L_x_1:


//--------------------- .nv.global.init           --------------------------
	.section	.nv.global.init,"aw",@progbits
.nv.global.init:
	.type		_$_str,@object
	.size		_$_str,(_$_str_$_2 - _$_str)
_$_str:
        /*0000*/ 	.byte	0x5f, 0x5f, 0x43, 0x55, 0x44, 0x41, 0x5f, 0x46, 0x54, 0x5a, 0x00
	.type		_$_str_$_2,@object
	.size		_$_str_$_2,(.L_1 - _$_str_$_2)
_$_str_$_2:
        /*000b*/ 	.byte	0x5f, 0x5f, 0x43, 0x55, 0x44, 0x41, 0x5f, 0x50, 0x52, 0x45, 0x43, 0x5f, 0x53, 0x51, 0x52, 0x54
        /*001b*/ 	.byte	0x00
.L_1:


//--------------------- .nv.shared.triton_poi_fused__native_batch_norm_legit_no_training_26 --------------------------
	.section	.nv.shared.triton_poi_fused__native_batch_norm_legit_no_training_26,"aw",@nobits
	.sectionflags	@""
	.align	16
	.zero		1024


//--------------------- .nv.constant0.triton_poi_fused__native_batch_norm_legit_no_training_26 --------------------------
	.section	.nv.constant0.triton_poi_fused__native_batch_norm_legit_no_training_26,"a",@progbits
	.sectionflags	@""
	.align	4
.nv.constant0.triton_poi_fused__native_batch_norm_legit_no_training_26:
	.zero		584
